//
// Generated by NVIDIA NVVM Compiler
//
// Compiler Build ID: CL-36424714
// Cuda compilation tools, release 13.0, V13.0.88
// Based on NVVM 20.0.0
//

.version 9.0
.target sm_100
.address_size 64

	// .globl	_Z12countingSortPiS_ii
// _ZZ12countingSortPiS_iiE5count has been demoted

.visible .entry _Z12countingSortPiS_ii(
	.param .u64 .ptr .align 1 _Z12countingSortPiS_ii_param_0,
	.param .u64 .ptr .align 1 _Z12countingSortPiS_ii_param_1,
	.param .u32 _Z12countingSortPiS_ii_param_2,
	.param .u32 _Z12countingSortPiS_ii_param_3
)
{
	.reg .pred 	%p<5>;
	.reg .b32 	%r<64>;
	.reg .b64 	%rd<9>;
	// demoted variable
	.shared .align 4 .b8 _ZZ12countingSortPiS_iiE5count[64];
	ld.param.u64 	%rd2, [_Z12countingSortPiS_ii_param_0];
	ld.param.u64 	%rd3, [_Z12countingSortPiS_ii_param_1];
	ld.param.u32 	%r3, [_Z12countingSortPiS_ii_param_2];
	ld.param.u32 	%r4, [_Z12countingSortPiS_ii_param_3];
	mov.u32 	%r1, %tid.x;
	mov.u32 	%r5, %ctaid.x;
	mov.u32 	%r6, %ntid.x;
	mad.lo.s32 	%r2, %r5, %r6, %r1;
	setp.gt.u32 	%p1, %r1, 15;
	@%p1 bra 	$L__BB0_2;
	shl.b32 	%r7, %r1, 2;
	mov.u32 	%r8, _ZZ12countingSortPiS_iiE5count;
	add.s32 	%r9, %r8, %r7;
	mov.b32 	%r10, 0;
	st.shared.u32 	[%r9], %r10;
$L__BB0_2:
	bar.sync 	0;
	setp.ge.s32 	%p2, %r2, %r3;
	cvta.to.global.u64 	%rd4, %rd2;
	mul.wide.s32 	%rd5, %r2, 4;
	add.s64 	%rd1, %rd4, %rd5;
	@%p2 bra 	$L__BB0_4;
	ld.global.u32 	%r11, [%rd1];
	div.s32 	%r12, %r11, %r4;
	shr.s32 	%r13, %r12, 31;
	shr.u32 	%r14, %r13, 28;
	add.s32 	%r15, %r12, %r14;
	and.b32  	%r16, %r15, 1073741808;
	sub.s32 	%r17, %r12, %r16;
	shl.b32 	%r18, %r17, 2;
	mov.u32 	%r19, _ZZ12countingSortPiS_iiE5count;
	add.s32 	%r20, %r19, %r18;
	atom.shared.add.u32 	%r21, [%r20], 1;
$L__BB0_4:
	setp.gt.u32 	%p3, %r1, 15;
	bar.sync 	0;
	@%p3 bra 	$L__BB0_6;
	ld.shared.u32 	%r22, [_ZZ12countingSortPiS_iiE5count];
	ld.shared.u32 	%r23, [_ZZ12countingSortPiS_iiE5count+4];
	add.s32 	%r24, %r23, %r22;
	st.shared.u32 	[_ZZ12countingSortPiS_iiE5count+4], %r24;
	ld.shared.u32 	%r25, [_ZZ12countingSortPiS_iiE5count+8];
	add.s32 	%r26, %r25, %r24;
	st.shared.u32 	[_ZZ12countingSortPiS_iiE5count+8], %r26;
	ld.shared.u32 	%r27, [_ZZ12countingSortPiS_iiE5count+12];
	add.s32 	%r28, %r27, %r26;
	st.shared.u32 	[_ZZ12countingSortPiS_iiE5count+12], %r28;
	ld.shared.u32 	%r29, [_ZZ12countingSortPiS_iiE5count+16];
	add.s32 	%r30, %r29, %r28;
	st.shared.u32 	[_ZZ12countingSortPiS_iiE5count+16], %r30;
	ld.shared.u32 	%r31, [_ZZ12countingSortPiS_iiE5count+20];
	add.s32 	%r32, %r31, %r30;
	st.shared.u32 	[_ZZ12countingSortPiS_iiE5count+20], %r32;
	ld.shared.u32 	%r33, [_ZZ12countingSortPiS_iiE5count+24];
	add.s32 	%r34, %r33, %r32;
	st.shared.u32 	[_ZZ12countingSortPiS_iiE5count+24], %r34;
	ld.shared.u32 	%r35, [_ZZ12countingSortPiS_iiE5count+28];
	add.s32 	%r36, %r35, %r34;
	st.shared.u32 	[_ZZ12countingSortPiS_iiE5count+28], %r36;
	ld.shared.u32 	%r37, [_ZZ12countingSortPiS_iiE5count+32];
	add.s32 	%r38, %r37, %r36;
	st.shared.u32 	[_ZZ12countingSortPiS_iiE5count+32], %r38;
	ld.shared.u32 	%r39, [_ZZ12countingSortPiS_iiE5count+36];
	add.s32 	%r40, %r39, %r38;
	st.shared.u32 	[_ZZ12countingSortPiS_iiE5count+36], %r40;
	ld.shared.u32 	%r41, [_ZZ12countingSortPiS_iiE5count+40];
	add.s32 	%r42, %r41, %r40;
	st.shared.u32 	[_ZZ12countingSortPiS_iiE5count+40], %r42;
	ld.shared.u32 	%r43, [_ZZ12countingSortPiS_iiE5count+44];
	add.s32 	%r44, %r43, %r42;
	st.shared.u32 	[_ZZ12countingSortPiS_iiE5count+44], %r44;
	ld.shared.u32 	%r45, [_ZZ12countingSortPiS_iiE5count+48];
	add.s32 	%r46, %r45, %r44;
	st.shared.u32 	[_ZZ12countingSortPiS_iiE5count+48], %r46;
	ld.shared.u32 	%r47, [_ZZ12countingSortPiS_iiE5count+52];
	add.s32 	%r48, %r47, %r46;
	st.shared.u32 	[_ZZ12countingSortPiS_iiE5count+52], %r48;
	ld.shared.u32 	%r49, [_ZZ12countingSortPiS_iiE5count+56];
	add.s32 	%r50, %r49, %r48;
	st.shared.u32 	[_ZZ12countingSortPiS_iiE5count+56], %r50;
	ld.shared.u32 	%r51, [_ZZ12countingSortPiS_iiE5count+60];
	add.s32 	%r52, %r51, %r50;
	st.shared.u32 	[_ZZ12countingSortPiS_iiE5count+60], %r52;
$L__BB0_6:
	setp.ge.s32 	%p4, %r2, %r3;
	bar.sync 	0;
	@%p4 bra 	$L__BB0_8;
	ld.global.u32 	%r53, [%rd1];
	div.s32 	%r54, %r53, %r4;
	shr.s32 	%r55, %r54, 31;
	shr.u32 	%r56, %r55, 28;
	add.s32 	%r57, %r54, %r56;
	and.b32  	%r58, %r57, 1073741808;
	sub.s32 	%r59, %r54, %r58;
	shl.b32 	%r60, %r59, 2;
	mov.u32 	%r61, _ZZ12countingSortPiS_iiE5count;
	add.s32 	%r62, %r61, %r60;
	atom.shared.add.u32 	%r63, [%r62], -1;
	cvta.to.global.u64 	%rd6, %rd3;
	mul.wide.s32 	%rd7, %r63, 4;
	add.s64 	%rd8, %rd6, %rd7;
	st.global.u32 	[%rd8+-4], %r53;
$L__BB0_8:
	ret;

}


// ===== COMPILED SASS (sm_100) =====

	.target	sm_100

	.elftype	@"ET_EXEC"


//--------------------- .note.nv.tkinfo           --------------------------
	.section	.note.nv.tkinfo,"",@"SHT_NOTE"
	.sectionflags	@"SHF_NOTE_NV_TKINFO"
	.tkinfo
        /*0018*/ 	.word	0x00000002
        /*0030*/ 	.string	""
        /*0030*/ 	.string	"ptxas"
        /*0030*/ 	.string	"Cuda compilation tools, release 13.0, V13.0.88"
        /*0030*/ 	.string	"Build cuda_13.0.r13.0/compiler.36424714_0"
        /*0030*/ 	.string	"-arch sm_100 -m 64 "



//--------------------- .note.nv.cuinfo           --------------------------
	.section	.note.nv.cuinfo,"",@"SHT_NOTE"
	.sectionflags	@"SHF_NOTE_NV_CUINFO"
        /*0018*/ 	.short	0x0002
        /*001a*/ 	.short	0x0064
        /*001c*/ 	.short	0x0082
	.zero		2


//--------------------- .nv.info                  --------------------------
	.section	.nv.info,"",@"SHT_CUDA_INFO"
	.align	4


	//----- nvinfo : EIATTR_REGCOUNT
	.align		4
        /*0000*/ 	.byte	0x04, 0x2f
        /*0002*/ 	.short	(.L_1 - .L_0)
	.align		4
.L_0:
        /*0004*/ 	.word	index@(_Z12countingSortPiS_ii)
        /*0008*/ 	.word	0x00000018


	//----- nvinfo : EIATTR_FRAME_SIZE
	.align		4
.L_1:
        /*000c*/ 	.byte	0x04, 0x11
        /*000e*/ 	.short	(.L_3 - .L_2)
	.align		4
.L_2:
        /*0010*/ 	.word	index@(_Z12countingSortPiS_ii)
        /*0014*/ 	.word	0x00000000


	//----- nvinfo : EIATTR_MIN_STACK_SIZE
	.align		4
.L_3:
        /*0018*/ 	.byte	0x04, 0x12
        /*001a*/ 	.short	(.L_5 - .L_4)
	.align		4
.L_4:
        /*001c*/ 	.word	index@(_Z12countingSortPiS_ii)
        /*0020*/ 	.word	0x00000000
.L_5:


//--------------------- .nv.compat                --------------------------
	.section	.nv.compat,"",@"SHT_CUDA_COMPAT_INFO"
	.align	4
        /*0000*/ 	.byte	0x02, 0x09, 0x00, 0x00, 0x02, 0x02, 0x01, 0x00, 0x02, 0x05, 0x05, 0x00, 0x03, 0x07, 0x01, 0x01
        /*0010*/ 	.byte	0x02, 0x03, 0x00, 0x00, 0x02, 0x06, 0x01, 0x00, 0x04, 0x0b, 0x08, 0x00, 0x09, 0x00, 0x00, 0x00
        /*0020*/ 	.byte	0x00, 0x00, 0x00, 0x00


//--------------------- .nv.info._Z12countingSortPiS_ii --------------------------
	.section	.nv.info._Z12countingSortPiS_ii,"",@"SHT_CUDA_INFO"
	.sectionflags	@""
	.align	4


	//----- nvinfo : EIATTR_CUDA_API_VERSION
	.align		4
        /*0000*/ 	.byte	0x04, 0x37
        /*0002*/ 	.short	(.L_7 - .L_6)
.L_6:
        /*0004*/ 	.word	0x00000082


	//----- nvinfo : EIATTR_KPARAM_INFO
	.align		4
.L_7:
        /*0008*/ 	.byte	0x04, 0x17
        /*000a*/ 	.short	(.L_9 - .L_8)
.L_8:
        /*000c*/ 	.word	0x00000000
        /*0010*/ 	.short	0x0003
        /*0012*/ 	.short	0x0014
        /*0014*/ 	.byte	0x00, 0xf0, 0x11, 0x00


	//----- nvinfo : EIATTR_KPARAM_INFO
	.align		4
.L_9:
        /*0018*/ 	.byte	0x04, 0x17
        /*001a*/ 	.short	(.L_11 - .L_10)
.L_10:
        /*001c*/ 	.word	0x00000000
        /*0020*/ 	.short	0x0002
        /*0022*/ 	.short	0x0010
        /*0024*/ 	.byte	0x00, 0xf0, 0x11, 0x00


	//----- nvinfo : EIATTR_KPARAM_INFO
	.align		4
.L_11:
        /*0028*/ 	.byte	0x04, 0x17
        /*002a*/ 	.short	(.L_13 - .L_12)
.L_12:
        /*002c*/ 	.word	0x00000000
        /*0030*/ 	.short	0x0001
        /*0032*/ 	.short	0x0008
        /*0034*/ 	.byte	0x00, 0xf5, 0x21, 0x00


	//----- nvinfo : EIATTR_KPARAM_INFO
	.align		4
.L_13:
        /*0038*/ 	.byte	0x04, 0x17
        /*003a*/ 	.short	(.L_15 - .L_14)
.L_14:
        /*003c*/ 	.word	0x00000000
        /*0040*/ 	.short	0x0000
        /*0042*/ 	.short	0x0000
        /*0044*/ 	.byte	0x00, 0xf5, 0x21, 0x00


	//----- nvinfo : EIATTR_SPARSE_MMA_MASK
	.align		4
.L_15:
        /*0048*/ 	.byte	0x03, 0x50
        /*004a*/ 	.short	0x0000


	//----- nvinfo : EIATTR_MAXREG_COUNT
	.align		4
        /*004c*/ 	.byte	0x03, 0x1b
        /*004e*/ 	.short	0x00ff


	//----- nvinfo : EIATTR_NUM_BARRIERS
	.align		4
        /*0050*/ 	.byte	0x02, 0x4c
        /*0052*/ 	.byte	0x01
	.zero		1


	//----- nvinfo : EIATTR_MERCURY_ISA_VERSION
	.align		4
        /*0054*/ 	.byte	0x03, 0x5f
        /*0056*/ 	.short	0x0101


	//----- nvinfo : EIATTR_VRC_CTA_INIT_COUNT
	.align		4
        /*0058*/ 	.byte	0x02, 0x4a
	.zero		1
	.zero		1


	//----- nvinfo : EIATTR_EXIT_INSTR_OFFSETS
	.align		4
        /*005c*/ 	.byte	0x04, 0x1c
        /*005e*/ 	.short	(.L_17 - .L_16)


	//   ....[0]....
.L_16:
        /*0060*/ 	.word	0x000006b0


	//   ....[1]....
        /*0064*/ 	.word	0x00000920


	//----- nvinfo : EIATTR_CRS_STACK_SIZE
	.align		4
.L_17:
        /*0068*/ 	.byte	0x04, 0x1e
        /*006a*/ 	.short	(.L_19 - .L_18)
.L_18:
        /*006c*/ 	.word	0x00000000


	//----- nvinfo : EIATTR_CBANK_PARAM_SIZE
	.align		4
.L_19:
        /*0070*/ 	.byte	0x03, 0x19
        /*0072*/ 	.short	0x0018


	//----- nvinfo : EIATTR_PARAM_CBANK
	.align		4
        /*0074*/ 	.byte	0x04, 0x0a
        /*0076*/ 	.short	(.L_21 - .L_20)
	.align		4
.L_20:
        /*0078*/ 	.word	index@(.nv.constant0._Z12countingSortPiS_ii)
        /*007c*/ 	.short	0x0380
        /*007e*/ 	.short	0x0018


	//----- nvinfo : EIATTR_SW_WAR
	.align		4
.L_21:
        /*0080*/ 	.byte	0x04, 0x36
        /*0082*/ 	.short	(.L_23 - .L_22)
.L_22:
        /*0084*/ 	.word	0x00000008
.L_23:


//--------------------- .nv.callgraph             --------------------------
	.section	.nv.callgraph,"",@"SHT_CUDA_CALLGRAPH"
	.align	4
	.sectionentsize	8
	.align		4
        /*0000*/ 	.word	0x00000000
	.align		4
        /*0004*/ 	.word	0xffffffff
	.align		4
        /*0008*/ 	.word	0x00000000
	.align		4
        /*000c*/ 	.word	0xfffffffe
	.align		4
        /*0010*/ 	.word	0x00000000
	.align		4
        /*0014*/ 	.word	0xfffffffd
	.align		4
        /*0018*/ 	.word	0x00000000
	.align		4
        /*001c*/ 	.word	0xfffffffc


//--------------------- .text._Z12countingSortPiS_ii --------------------------
	.section	.text._Z12countingSortPiS_ii,"ax",@progbits
	.align	128
        .global         _Z12countingSortPiS_ii
        .type           _Z12countingSortPiS_ii,@function
        .size           _Z12countingSortPiS_ii,(.L_x_5 - _Z12countingSortPiS_ii)
        .other          _Z12countingSortPiS_ii,@"STO_CUDA_ENTRY STV_DEFAULT"
_Z12countingSortPiS_ii:
.text._Z12countingSortPiS_ii:
[----:B------:R-:W-:Y:S01]  /*0000*/  LDC R1, c[0x0][0x37c] ;  /* 0x0000df00ff017b82 */ /* 0x000fe20000000800 */
[----:B------:R-:W0:Y:S07]  /*0010*/  S2R R9, SR_TID.X ;  /* 0x0000000000097919 */ /* 0x000e2e0000002100 */
[----:B------:R-:W1:Y:S01]  /*0020*/  S2UR UR4, SR_CTAID.X ;  /* 0x00000000000479c3 */ /* 0x000e620000002500 */
[----:B------:R-:W2:Y:S01]  /*0030*/  LDCU UR5, c[0x0][0x390] ;  /* 0x00007200ff0577ac */ /* 0x000ea20008000800 */
[----:B------:R-:W-:Y:S01]  /*0040*/  BSSY.RECONVERGENT B0, `(.L_x_0) ;  /* 0x0000031000007945 */ /* 0x000fe20003800200 */
[----:B------:R-:W3:Y:S05]  /*0050*/  LDCU.64 UR6, c[0x0][0x358] ;  /* 0x00006b00ff0677ac */ /* 0x000eea0008000a00 */
[----:B------:R-:W1:Y:S08]  /*0060*/  LDC R4, c[0x0][0x360] ;  /* 0x0000d800ff047b82 */ /* 0x000e700000000800 */
[----:B------:R-:W4:Y:S01]  /*0070*/  LDC.64 R2, c[0x0][0x380] ;  /* 0x0000e000ff027b82 */ /* 0x000f220000000a00 */
[----:B0-----:R-:W-:Y:S01]  /*0080*/  ISETP.GT.U32.AND P0, PT, R9, 0xf, PT ;  /* 0x0000000f0900780c */ /* 0x001fe20003f04070 */
[----:B-1----:R-:W-:-:S05]  /*0090*/  IMAD R5, R4, UR4, R9 ;  /* 0x0000000404057c24 */ /* 0x002fca000f8e0209 */
[C---:B--2---:R-:W-:Y:S01]  /*00a0*/  ISETP.GE.AND P1, PT, R5.reuse, UR5, PT ;  /* 0x0000000505007c0c */ /* 0x044fe2000bf26270 */
[----:B----4-:R-:W-:-:S06]  /*00b0*/  IMAD.WIDE R2, R5, 0x4, R2 ;  /* 0x0000000405027825 */ /* 0x010fcc00078e0202 */
[----:B------:R-:W0:Y:S01]  /*00c0*/  @!P0 S2R R7, SR_CgaCtaId ;  /* 0x0000000000078919 */ /* 0x000e220000008800 */
[----:B------:R-:W-:-:S04]  /*00d0*/  @!P0 MOV R0, 0x400 ;  /* 0x0000040000008802 */ /* 0x000fc80000000f00 */
[----:B0-----:R-:W-:-:S05]  /*00e0*/  @!P0 LEA R0, R7, R0, 0x18 ;  /* 0x0000000007008211 */ /* 0x001fca00078ec0ff */
[----:B------:R-:W-:-:S05]  /*00f0*/  @!P0 IMAD R0, R9, 0x4, R0 ;  /* 0x0000000409008824 */ /* 0x000fca00078e0200 */
[----:B------:R0:W-:Y:S01]  /*0100*/  @!P0 STS [R0], RZ ;  /* 0x000000ff00008388 */ /* 0x0001e20000000800 */
[----:B------:R-:W-:Y:S06]  /*0110*/  BAR.SYNC.DEFER_BLOCKING 0x0 ;  /* 0x0000000000007b1d */ /* 0x000fec0000010000 */
[----:B---3--:R-:W-:Y:S05]  /*0120*/  @P1 BRA `(.L_x_1) ;  /* 0x0000000000881947 */ /* 0x008fea0003800000 */
[----:B0-----:R-:W2:Y:S01]  /*0130*/  LDG.E R0, desc[UR6][R2.64] ;  /* 0x0000000602007981 */ /* 0x001ea2000c1e1900 */
[----:B------:R-:W0:Y:S01]  /*0140*/  LDC R9, c[0x0][0x394] ;  /* 0x0000e500ff097b82 */ /* 0x000e220000000800 */
[----:B------:R-:W-:-:S07]  /*0150*/  UMOV UR4, 0x400 ;  /* 0x0000040000047882 */ /* 0x000fce0000000000 */
[----:B------:R-:W1:Y:S01]  /*0160*/  S2UR UR5, SR_CgaCtaId ;  /* 0x00000000000579c3 */ /* 0x000e620000008800 */
[----:B0-----:R-:W-:-:S04]  /*0170*/  IABS R7, R9 ;  /* 0x0000000900077213 */ /* 0x001fc80000000000 */
[----:B------:R-:W0:Y:S01]  /*0180*/  I2F.RP R6, R7 ;  /* 0x0000000700067306 */ /* 0x000e220000209400 */
[----:B-1----:R-:W-:-:S07]  /*0190*/  ULEA UR4, UR5, UR4, 0x18 ;  /* 0x0000000405047291 */ /* 0x002fce000f8ec0ff */
[----:B0-----:R-:W0:Y:S02]  /*01a0*/  MUFU.RCP R6, R6 ;  /* 0x0000000600067308 */ /* 0x001e240000001000 */
[----:B0-----:R-:W-:-:S06]  /*01b0*/  VIADD R4, R6, 0xffffffe ;  /* 0x0ffffffe06047836 */ /* 0x001fcc0000000000 */
[----:B------:R0:W1:Y:S02]  /*01c0*/  F2I.FTZ.U32.TRUNC.NTZ R5, R4 ;  /* 0x0000000400057305 */ /* 0x000064000021f000 */
[----:B0-----:R-:W-:Y:S02]  /*01d0*/  HFMA2 R4, -RZ, RZ, 0, 0 ;  /* 0x00000000ff047431 */ /* 0x001fe400000001ff */
[----:B-1----:R-:W-:-:S04]  /*01e0*/  IMAD.MOV R8, RZ, RZ, -R5 ;  /* 0x000000ffff087224 */ /* 0x002fc800078e0a05 */
[----:B------:R-:W-:-:S04]  /*01f0*/  IMAD R11, R8, R7, RZ ;  /* 0x00000007080b7224 */ /* 0x000fc800078e02ff */
[----:B------:R-:W-:Y:S01]  /*0200*/  IMAD.HI.U32 R5, R5, R11, R4 ;  /* 0x0000000b05057227 */ /* 0x000fe200078e0004 */
[----:B--2---:R-:W-:Y:S02]  /*0210*/  IABS R8, R0 ;  /* 0x0000000000087213 */ /* 0x004fe40000000000 */
[----:B------:R-:W-:-:S03]  /*0220*/  LOP3.LUT R0, R0, R9, RZ, 0x3c, !PT ;  /* 0x0000000900007212 */ /* 0x000fc600078e3cff */
[----:B------:R-:W-:Y:S01]  /*0230*/  IMAD.HI.U32 R5, R5, R8, RZ ;  /* 0x0000000805057227 */ /* 0x000fe200078e00ff */
[----:B------:R-:W-:-:S03]  /*0240*/  ISETP.GE.AND P3, PT, R0, RZ, PT ;  /* 0x000000ff0000720c */ /* 0x000fc60003f66270 */
[----:B------:R-:W-:-:S04]  /*0250*/  IMAD.MOV R6, RZ, RZ, -R5 ;  /* 0x000000ffff067224 */ /* 0x000fc800078e0a05 */
[----:B------:R-:W-:-:S05]  /*0260*/  IMAD R6, R7, R6, R8 ;  /* 0x0000000607067224 */ /* 0x000fca00078e0208 */
[----:B------:R-:W-:-:S13]  /*0270*/  ISETP.GT.U32.AND P4, PT, R7, R6, PT ;  /* 0x000000060700720c */ /* 0x000fda0003f84070 */
[----:B------:R-:W-:Y:S02]  /*0280*/  @!P4 IMAD.IADD R6, R6, 0x1, -R7 ;  /* 0x000000010606c824 */ /* 0x000fe400078e0a07 */
[----:B------:R-:W-:Y:S01]  /*0290*/  @!P4 VIADD R5, R5, 0x1 ;  /* 0x000000010505c836 */ /* 0x000fe20000000000 */
[----:B------:R-:W-:Y:S02]  /*02a0*/  ISETP.NE.AND P4, PT, R9, RZ, PT ;  /* 0x000000ff0900720c */ /* 0x000fe40003f85270 */
[----:B------:R-:W-:-:S13]  /*02b0*/  ISETP.GE.U32.AND P2, PT, R6, R7, PT ;  /* 0x000000070600720c */ /* 0x000fda0003f46070 */
[----:B------:R-:W-:-:S05]  /*02c0*/  @P2 IADD3 R5, PT, PT, R5, 0x1, RZ ;  /* 0x0000000105052810 */ /* 0x000fca0007ffe0ff */
[----:B------:R-:W-:Y:S01]  /*02d0*/  @!P3 IMAD.MOV R5, RZ, RZ, -R5 ;  /* 0x000000ffff05b224 */ /* 0x000fe200078e0a05 */
[----:B------:R-:W-:-:S04]  /*02e0*/  @!P4 LOP3.LUT R5, RZ, R9, RZ, 0x33, !PT ;  /* 0x00000009ff05c212 */ /* 0x000fc800078e33ff */
[----:B------:R-:W-:-:S04]  /*02f0*/  SHF.R.S32.HI R0, RZ, 0x1f, R5 ;  /* 0x0000001fff007819 */ /* 0x000fc80000011405 */
[----:B------:R-:W-:-:S04]  /*0300*/  LEA.HI R0, R0, R5, RZ, 0x4 ;  /* 0x0000000500007211 */ /* 0x000fc800078f20ff */
[----:B------:R-:W-:-:S05]  /*0310*/  LOP3.LUT R0, R0, 0x3ffffff0, RZ, 0xc0, !PT ;  /* 0x3ffffff000007812 */ /* 0x000fca00078ec0ff */
[----:B------:R-:W-:-:S05]  /*0320*/  IMAD.IADD R0, R5, 0x1, -R0 ;  /* 0x0000000105007824 */ /* 0x000fca00078e0a00 */
[----:B------:R-:W-:-:S05]  /*0330*/  LEA R0, R0, UR4, 0x2 ;  /* 0x0000000400007c11 */ /* 0x000fca000f8e10ff */
[----:B------:R1:W-:Y:S02]  /*0340*/  ATOMS.POPC.INC.32 RZ, [R0+URZ] ;  /* 0x0000000000ff7f8c */ /* 0x0003e4000d8000ff */
.L_x_1:
[----:B------:R-:W-:Y:S05]  /*0350*/  BSYNC.RECONVERGENT B0 ;  /* 0x0000000000007941 */ /* 0x000fea0003800200 */
.L_x_0:
[----:B------:R-:W-:Y:S06]  /*0360*/  BAR.SYNC.DEFER_BLOCKING 0x0 ;  /* 0x0000000000007b1d */ /* 0x000fec0000010000 */
[----:B------:R-:W-:Y:S04]  /*0370*/  BSSY.RECONVERGENT B0, `(.L_x_2) ;  /* 0x0000032000007945 */ /* 0x000fe80003800200 */
[----:B------:R-:W-:Y:S05]  /*0380*/  @P0 BRA `(.L_x_3) ;  /* 0x0000000000c00947 */ /* 0x000fea0003800000 */
[----:B------:R-:W2:Y:S01]  /*0390*/  S2UR UR5, SR_CgaCtaId ;  /* 0x00000000000579c3 */ /* 0x000ea20000008800 */
[----:B------:R-:W-:Y:S02]  /*03a0*/  UMOV UR4, 0x400 ;  /* 0x0000040000047882 */ /* 0x000fe40000000000 */
[----:B--2---:R-:W-:-:S09]  /*03b0*/  ULEA UR4, UR5, UR4, 0x18 ;  /* 0x0000000405047291 */ /* 0x004fd2000f8ec0ff */
[----:B------:R-:W2:Y:S04]  /*03c0*/  LDS.64 R4, [UR4] ;  /* 0x00000004ff047984 */ /* 0x000ea80008000a00 */
[----:B------:R-:W0:Y:S04]  /*03d0*/  LDS R7, [UR4+0x8] ;  /* 0x00000804ff077984 */ /* 0x000e280008000800 */
[----:B------:R-:W3:Y:S04]  /*03e0*/  LDS R9, [UR4+0xc] ;  /* 0x00000c04ff097984 */ /* 0x000ee80008000800 */
[----:B------:R-:W4:Y:S04]  /*03f0*/  LDS R6, [UR4+0x10] ;  /* 0x00001004ff067984 */ /* 0x000f280008000800 */
[----:B------:R-:W5:Y:S04]  /*0400*/  LDS R11, [UR4+0x14] ;  /* 0x00001404ff0b7984 */ /* 0x000f680008000800 */
[----:B------:R-:W5:Y:S04]  /*0410*/  LDS R8, [UR4+0x18] ;  /* 0x00001804ff087984 */ /* 0x000f680008000800 */
[----:B------:R-:W5:Y:S04]  /*0420*/  LDS R13, [UR4+0x1c] ;  /* 0x00001c04ff0d7984 */ /* 0x000f680008000800 */
[----:B------:R-:W5:Y:S04]  /*0430*/  LDS R10, [UR4+0x20] ;  /* 0x00002004ff0a7984 */ /* 0x000f680008000800 */
[----:B------:R-:W5:Y:S04]  /*0440*/  LDS R15, [UR4+0x24] ;  /* 0x00002404ff0f7984 */ /* 0x000f680008000800 */
[----:B------:R-:W5:Y:S01]  /*0450*/  LDS R12, [UR4+0x28] ;  /* 0x00002804ff0c7984 */ /* 0x000f620008000800 */
[----:B--2---:R-:W-:-:S03]  /*0460*/  IMAD.IADD R4, R4, 0x1, R5 ;  /* 0x0000000104047824 */ /* 0x004fc600078e0205 */
[----:B------:R-:W2:Y:S02]  /*0470*/  LDS R17, [UR4+0x2c] ;  /* 0x00002c04ff117984 */ /* 0x000ea40008000800 */
[----:B01----:R-:W-:Y:S02]  /*0480*/  IADD3 R0, PT, PT, R4, R7, RZ ;  /* 0x0000000704007210 */ /* 0x003fe40007ffe0ff */
[----:B------:R-:W0:Y:S03]  /*0490*/  LDS R14, [UR4+0x30] ;  /* 0x00003004ff0e7984 */ /* 0x000e260008000800 */
[----:B---3--:R-:W-:Y:S01]  /*04a0*/  IMAD.IADD R5, R0, 0x1, R9 ;  /* 0x0000000100057824 */ /* 0x008fe200078e0209 */
[----:B------:R-:W1:Y:S03]  /*04b0*/  LDS R19, [UR4+0x34] ;  /* 0x00003404ff137984 */ /* 0x000e660008000800 */
[----:B----4-:R-:W-:Y:S01]  /*04c0*/  IMAD.IADD R6, R5, 0x1, R6 ;  /* 0x0000000105067824 */ /* 0x010fe200078e0206 */
[----:B------:R-:W3:Y:S03]  /*04d0*/  LDS R16, [UR4+0x38] ;  /* 0x00003804ff107984 */ /* 0x000ee60008000800 */
[----:B-----5:R-:W-:Y:S01]  /*04e0*/  IMAD.IADD R7, R6, 0x1, R11 ;  /* 0x0000000106077824 */ /* 0x020fe200078e020b */
[----:B------:R-:W4:Y:S04]  /*04f0*/  LDS R21, [UR4+0x3c] ;  /* 0x00003c04ff157984 */ /* 0x000f280008000800 */
[----:B------:R-:W-:Y:S01]  /*0500*/  IADD3 R8, PT, PT, R7, R8, RZ ;  /* 0x0000000807087210 */ /* 0x000fe20007ffe0ff */
[----:B------:R4:W-:Y:S04]  /*0510*/  STS [UR4+0x8], R0 ;  /* 0x00000800ff007988 */ /* 0x0009e80008000804 */
[----:B------:R-:W-:Y:S01]  /*0520*/  IMAD.IADD R9, R8, 0x1, R13 ;  /* 0x0000000108097824 */ /* 0x000fe200078e020d */
[----:B------:R0:W-:Y:S03]  /*0530*/  STS [UR4+0x4], R4 ;  /* 0x00000404ff007988 */ /* 0x0001e60008000804 */
[----:B------:R-:W-:Y:S01]  /*0540*/  IMAD.IADD R10, R9, 0x1, R10 ;  /* 0x00000001090a7824 */ /* 0x000fe200078e020a */
[----:B------:R0:W-:Y:S04]  /*0550*/  STS [UR4+0xc], R5 ;  /* 0x00000c05ff007988 */ /* 0x0001e80008000804 */
[----:B------:R-:W-:Y:S01]  /*0560*/  IADD3 R11, PT, PT, R10, R15, RZ ;  /* 0x0000000f0a0b7210 */ /* 0x000fe20007ffe0ff */
[----:B------:R0:W-:Y:S04]  /*0570*/  STS [UR4+0x10], R6 ;  /* 0x00001006ff007988 */ /* 0x0001e80008000804 */
[----:B------:R-:W-:Y:S01]  /*0580*/  IMAD.IADD R12, R11, 0x1, R12 ;  /* 0x000000010b0c7824 */ /* 0x000fe200078e020c */
[----:B------:R0:W-:Y:S03]  /*0590*/  STS [UR4+0x14], R7 ;  /* 0x00001407ff007988 */ /* 0x0001e60008000804 */
[----:B--2---:R-:W-:Y:S01]  /*05a0*/  IMAD.IADD R13, R12, 0x1, R17 ;  /* 0x000000010c0d7824 */ /* 0x004fe200078e0211 */
[----:B------:R2:W-:Y:S04]  /*05b0*/  STS [UR4+0x18], R8 ;  /* 0x00001808ff007988 */ /* 0x0005e80008000804 */
[----:B0-----:R-:W-:Y:S01]  /*05c0*/  IADD3 R14, PT, PT, R13, R14, RZ ;  /* 0x0000000e0d0e7210 */ /* 0x001fe20007ffe0ff */
[----:B------:R2:W-:Y:S04]  /*05d0*/  STS [UR4+0x1c], R9 ;  /* 0x00001c09ff007988 */ /* 0x0005e80008000804 */
[----:B-1----:R-:W-:Y:S01]  /*05e0*/  IMAD.IADD R15, R14, 0x1, R19 ;  /* 0x000000010e0f7824 */ /* 0x002fe200078e0213 */
[----:B------:R2:W-:Y:S03]  /*05f0*/  STS [UR4+0x20], R10 ;  /* 0x0000200aff007988 */ /* 0x0005e60008000804 */
[----:B---3--:R-:W-:Y:S01]  /*0600*/  IMAD.IADD R16, R15, 0x1, R16 ;  /* 0x000000010f107824 */ /* 0x008fe200078e0210 */
[----:B------:R2:W-:Y:S04]  /*0610*/  STS [UR4+0x24], R11 ;  /* 0x0000240bff007988 */ /* 0x0005e80008000804 */
[----:B----4-:R-:W-:Y:S01]  /*0620*/  IADD3 R0, PT, PT, R16, R21, RZ ;  /* 0x0000001510007210 */ /* 0x010fe20007ffe0ff */
[----:B------:R2:W-:Y:S04]  /*0630*/  STS [UR4+0x28], R12 ;  /* 0x0000280cff007988 */ /* 0x0005e80008000804 */
[----:B------:R2:W-:Y:S04]  /*0640*/  STS [UR4+0x2c], R13 ;  /* 0x00002c0dff007988 */ /* 0x0005e80008000804 */
[----:B------:R2:W-:Y:S04]  /*0650*/  STS [UR4+0x30], R14 ;  /* 0x0000300eff007988 */ /* 0x0005e80008000804 */
[----:B------:R2:W-:Y:S04]  /*0660*/  STS [UR4+0x34], R15 ;  /* 0x0000340fff007988 */ /* 0x0005e80008000804 */
[----:B------:R2:W-:Y:S04]  /*0670*/  STS [UR4+0x38], R16 ;  /* 0x00003810ff007988 */ /* 0x0005e80008000804 */
[----:B------:R2:W-:Y:S02]  /*0680*/  STS [UR4+0x3c], R0 ;  /* 0x00003c00ff007988 */ /* 0x0005e40008000804 */
.L_x_3:
[----:B------:R-:W-:Y:S05]  /*0690*/  BSYNC.RECONVERGENT B0 ;  /* 0x0000000000007941 */ /* 0x000fea0003800200 */
.L_x_2:
[----:B------:R-:W-:Y:S06]  /*06a0*/  BAR.SYNC.DEFER_BLOCKING 0x0 ;  /* 0x0000000000007b1d */ /* 0x000fec0000010000 */
[----:B------:R-:W-:Y:S05]  /*06b0*/  @P1 EXIT ;  /* 0x000000000000194d */ /* 0x000fea0003800000 */
[----:B------:R-:W3:Y:S01]  /*06c0*/  LDG.E R2, desc[UR6][R2.64] ;  /* 0x0000000602027981 */ /* 0x000ee2000c1e1900 */
[----:B------:R-:W4:Y:S01]  /*06d0*/  LDC R7, c[0x0][0x394] ;  /* 0x0000e500ff077b82 */ /* 0x000f220000000800 */
[----:B------:R-:W-:Y:S01]  /*06e0*/  MOV R4, RZ ;  /* 0x000000ff00047202 */ /* 0x000fe20000000f00 */
[----:B------:R-:W-:-:S06]  /*06f0*/  UMOV UR4, 0x400 ;  /* 0x0000040000047882 */ /* 0x000fcc0000000000 */
[----:B------:R-:W5:Y:S01]  /*0700*/  S2UR UR5, SR_CgaCtaId ;  /* 0x00000000000579c3 */ /* 0x000f620000008800 */
[----:B----4-:R-:W-:-:S04]  /*0710*/  IABS R6, R7 ;  /* 0x0000000700067213 */ /* 0x010fc80000000000 */
[----:B--2---:R-:W2:Y:S01]  /*0720*/  I2F.RP R8, R6 ;  /* 0x0000000600087306 */ /* 0x004ea20000209400 */
[----:B-----5:R-:W-:-:S07]  /*0730*/  ULEA UR4, UR5, UR4, 0x18 ;  /* 0x0000000405047291 */ /* 0x020fce000f8ec0ff */
[----:B--2---:R-:W2:Y:S02]  /*0740*/  MUFU.RCP R8, R8 ;  /* 0x0000000800087308 */ /* 0x004ea40000001000 */
[----:B--2---:R-:W-:-:S06]  /*0750*/  VIADD R5, R8, 0xffffffe ;  /* 0x0ffffffe08057836 */ /* 0x004fcc0000000000 */
[----:B------:R-:W2:Y:S02]  /*0760*/  F2I.FTZ.U32.TRUNC.NTZ R5, R5 ;  /* 0x0000000500057305 */ /* 0x000ea4000021f000 */
[----:B--2---:R-:W-:-:S04]  /*0770*/  IMAD.MOV R9, RZ, RZ, -R5 ;  /* 0x000000ffff097224 */ /* 0x004fc800078e0a05 */
[----:B------:R-:W-:-:S04]  /*0780*/  IMAD R9, R9, R6, RZ ;  /* 0x0000000609097224 */ /* 0x000fc800078e02ff */
[----:B01----:R-:W-:Y:S01]  /*0790*/  IMAD.HI.U32 R0, R5, R9, R4 ;  /* 0x0000000905007227 */ /* 0x003fe200078e0004 */
[----:B---3--:R-:W-:-:S05]  /*07a0*/  IABS R3, R2 ;  /* 0x0000000200037213 */ /* 0x008fca0000000000 */
[----:B------:R-:W-:-:S04]  /*07b0*/  IMAD.HI.U32 R0, R0, R3, RZ ;  /* 0x0000000300007227 */ /* 0x000fc800078e00ff */
[----:B------:R-:W-:-:S04]  /*07c0*/  IMAD.MOV R4, RZ, RZ, -R0 ;  /* 0x000000ffff047224 */ /* 0x000fc800078e0a00 */
[C---:B------:R-:W-:Y:S02]  /*07d0*/  IMAD R3, R6.reuse, R4, R3 ;  /* 0x0000000406037224 */ /* 0x040fe400078e0203 */
[----:B------:R-:W0:Y:S03]  /*07e0*/  LDC.64 R4, c[0x0][0x388] ;  /* 0x0000e200ff047b82 */ /* 0x000e260000000a00 */
[----:B------:R-:W-:-:S13]  /*07f0*/  ISETP.GT.U32.AND P1, PT, R6, R3, PT ;  /* 0x000000030600720c */ /* 0x000fda0003f24070 */
[----:B------:R-:W-:Y:S01]  /*0800*/  @!P1 IMAD.IADD R3, R3, 0x1, -R6 ;  /* 0x0000000103039824 */ /* 0x000fe200078e0a06 */
[----:B------:R-:W-:Y:S02]  /*0810*/  @!P1 IADD3 R0, PT, PT, R0, 0x1, RZ ;  /* 0x0000000100009810 */ /* 0x000fe40007ffe0ff */
[----:B------:R-:W-:Y:S02]  /*0820*/  ISETP.NE.AND P1, PT, R7, RZ, PT ;  /* 0x000000ff0700720c */ /* 0x000fe40003f25270 */
[----:B------:R-:W-:Y:S02]  /*0830*/  ISETP.GE.U32.AND P0, PT, R3, R6, PT ;  /* 0x000000060300720c */ /* 0x000fe40003f06070 */
[----:B------:R-:W-:-:S04]  /*0840*/  LOP3.LUT R3, R2, R7, RZ, 0x3c, !PT ;  /* 0x0000000702037212 */ /* 0x000fc800078e3cff */
[----:B------:R-:W-:-:S07]  /*0850*/  ISETP.GE.AND P2, PT, R3, RZ, PT ;  /* 0x000000ff0300720c */ /* 0x000fce0003f46270 */
[----:B------:R-:W-:-:S06]  /*0860*/  @P0 VIADD R0, R0, 0x1 ;  /* 0x0000000100000836 */ /* 0x000fcc0000000000 */
[----:B------:R-:W-:Y:S01]  /*0870*/  @!P2 IMAD.MOV R0, RZ, RZ, -R0 ;  /* 0x000000ffff00a224 */ /* 0x000fe200078e0a00 */
[----:B------:R-:W-:-:S04]  /*0880*/  @!P1 LOP3.LUT R0, RZ, R7, RZ, 0x33, !PT ;  /* 0x00000007ff009212 */ /* 0x000fc800078e33ff */
[----:B------:R-:W-:-:S04]  /*0890*/  SHF.R.S32.HI R3, RZ, 0x1f, R0 ;  /* 0x0000001fff037819 */ /* 0x000fc80000011400 */
[----:B------:R-:W-:-:S04]  /*08a0*/  LEA.HI R3, R3, R0, RZ, 0x4 ;  /* 0x0000000003037211 */ /* 0x000fc800078f20ff */
[----:B------:R-:W-:-:S04]  /*08b0*/  LOP3.LUT R3, R3, 0x3ffffff0, RZ, 0xc0, !PT ;  /* 0x3ffffff003037812 */ /* 0x000fc800078ec0ff */
[----:B------:R-:W-:Y:S01]  /*08c0*/  IADD3 R3, PT, PT, R0, -R3, RZ ;  /* 0x8000000300037210 */ /* 0x000fe20007ffe0ff */
[----:B------:R-:W-:-:S03]  /*08d0*/  IMAD.MOV.U32 R0, RZ, RZ, -0x1 ;  /* 0xffffffffff007424 */ /* 0x000fc600078e00ff */
[----:B------:R-:W-:-:S06]  /*08e0*/  LEA R3, R3, UR4, 0x2 ;  /* 0x0000000403037c11 */ /* 0x000fcc000f8e10ff */
[----:B------:R-:W0:Y:S02]  /*08f0*/  ATOMS.ADD R3, [R3], R0 ;  /* 0x000000000303738c */ /* 0x000e240000000000 */
[----:B0-----:R-:W-:-:S05]  /*0900*/  IMAD.WIDE R4, R3, 0x4, R4 ;  /* 0x0000000403047825 */ /* 0x001fca00078e0204 */
[----:B------:R-:W-:Y:S01]  /*0910*/  STG.E desc[UR6][R4.64+-0x4], R2 ;  /* 0xfffffc0204007986 */ /* 0x000fe2000c101906 */
[----:B------:R-:W-:Y:S05]  /*0920*/  EXIT ;  /* 0x000000000000794d */ /* 0x000fea0003800000 */
.L_x_4:
[----:B------:R-:W-:-:S00]  /*0930*/  BRA `(.L_x_4) ;  /* 0xfffffffc00fc7947 */ /* 0x000fc0000383ffff */
[----:B------:R-:W-:-:S00]  /*0940*/  NOP ;  /* 0x0000000000007918 */ /* 0x000fc00000000000 */
        /* <DEDUP_REMOVED lines=11> */
.L_x_5:


//--------------------- .nv.shared._Z12countingSortPiS_ii --------------------------
	.section	.nv.shared._Z12countingSortPiS_ii,"aw",@nobits
	.sectionflags	@""
	.align	4
.nv.shared._Z12countingSortPiS_ii:
	.zero		1088


//--------------------- .nv.shared.reserved.0     --------------------------
	.section	.nv.shared.reserved.0,"aw",@nobits
	.weak		__nv_reservedSMEM_offset_0_alias
	.size		__nv_reservedSMEM_offset_0_alias, 0, 64
	.other		__nv_reservedSMEM_offset_0_alias,@"STO_CUDA_RESERVED_SHARED STV_DEFAULT"
__nv_reservedSMEM_offset_0_alias:
	.zero		0
	.zero		64


//--------------------- .nv.constant0._Z12countingSortPiS_ii --------------------------
	.section	.nv.constant0._Z12countingSortPiS_ii,"a",@progbits
	.sectionflags	@""
	.align	4
.nv.constant0._Z12countingSortPiS_ii:
	.zero		920


//--------------------- SYMBOLS --------------------------

	.type		.nv.reservedSmem.offset0,@object
	.size		.nv.reservedSmem.offset0,0x4
	.type		.nv.reservedSmem.cap,@object
	.size		.nv.reservedSmem.cap,0x4
